	.headerflags	@"EF_CUDA_TEXMODE_UNIFIED EF_CUDA_64BIT_ADDRESS EF_CUDA_ACCELERATORS EF_CUDA_SM90 EF_CUDA_VIRTUAL_SM(EF_CUDA_SM90)"
	.elftype	@"ET_EXEC"


//--------------------- .nv.info                  --------------------------
	.section	.nv.info,"",@"SHT_CUDA_INFO"
	.align	4


	//----- nvinfo : EIATTR_REGCOUNT
	.align		4
        /*0000*/ 	.byte	0x04, 0x2f
        /*0002*/ 	.short	(.L_1 - .L_0)
	.align		4
.L_0:
        /*0004*/ 	.word	index@(triton_poi_fused__unsafe_index_add_convolution_mul_sub_32)
        /*0008*/ 	.word	0x00000028


	//----- nvinfo : EIATTR_MIN_STACK_SIZE
	.align		4
.L_1:
        /*000c*/ 	.byte	0x04, 0x12
        /*000e*/ 	.short	(.L_3 - .L_2)
	.align		4
.L_2:
        /*0010*/ 	.word	index@(triton_poi_fused__unsafe_index_add_convolution_mul_sub_32)
        /*0014*/ 	.word	0x00000000


	//----- nvinfo : EIATTR_FRAME_SIZE
	.align		4
.L_3:
        /*0018*/ 	.byte	0x04, 0x11
        /*001a*/ 	.short	(.L_5 - .L_4)
	.align		4
.L_4:
        /*001c*/ 	.word	index@(triton_poi_fused__unsafe_index_add_convolution_mul_sub_32)
        /*0020*/ 	.word	0x00000000


	//----- nvinfo : EIATTR_MIN_STACK_SIZE
	.align		4
.L_5:
        /*0024*/ 	.byte	0x04, 0x12
        /*0026*/ 	.short	(.L_7 - .L_6)
	.align		4
.L_6:
        /*0028*/ 	.word	index@(triton_poi_fused__unsafe_index_add_convolution_mul_sub_32)
        /*002c*/ 	.word	0x00000000
.L_7:


//--------------------- .nv.info.triton_poi_fused__unsafe_index_add_convolution_mul_sub_32 --------------------------
	.section	.nv.info.triton_poi_fused__unsafe_index_add_convolution_mul_sub_32,"",@"SHT_CUDA_INFO"
	.sectionflags	@""
	.align	4


	//----- nvinfo : EIATTR_CUDA_API_VERSION
	.align		4
        /*0000*/ 	.byte	0x04, 0x37
        /*0002*/ 	.short	(.L_9 - .L_8)
.L_8:
        /*0004*/ 	.word	0x0000007c


	//----- nvinfo : EIATTR_KPARAM_INFO
	.align		4
.L_9:
        /*0008*/ 	.byte	0x04, 0x17
        /*000a*/ 	.short	(.L_11 - .L_10)
.L_10:
        /*000c*/ 	.word	0x00000000
        /*0010*/ 	.short	0x000a
        /*0012*/ 	.short	0x004c
        /*0014*/ 	.byte	0x00, 0xf0, 0x11, 0x00


	//----- nvinfo : EIATTR_KPARAM_INFO
	.align		4
.L_11:
        /*0018*/ 	.byte	0x04, 0x17
        /*001a*/ 	.short	(.L_13 - .L_12)
.L_12:
        /*001c*/ 	.word	0x00000000
        /*0020*/ 	.short	0x0009
        /*0022*/ 	.short	0x0048
        /*0024*/ 	.byte	0x00, 0xf0, 0x11, 0x00


	//----- nvinfo : EIATTR_KPARAM_INFO
	.align		4
.L_13:
        /*0028*/ 	.byte	0x04, 0x17
        /*002a*/ 	.short	(.L_15 - .L_14)
.L_14:
        /*002c*/ 	.word	0x00000000
        /*0030*/ 	.short	0x0008
        /*0032*/ 	.short	0x0040
        /*0034*/ 	.byte	0x00, 0xf4, 0x21, 0x00


	//----- nvinfo : EIATTR_KPARAM_INFO
	.align		4
.L_15:
        /*0038*/ 	.byte	0x04, 0x17
        /*003a*/ 	.short	(.L_17 - .L_16)
.L_16:
        /*003c*/ 	.word	0x00000000
        /*0040*/ 	.short	0x0007
        /*0042*/ 	.short	0x0038
        /*0044*/ 	.byte	0x00, 0xf4, 0x21, 0x00


	//----- nvinfo : EIATTR_KPARAM_INFO
	.align		4
.L_17:
        /*0048*/ 	.byte	0x04, 0x17
        /*004a*/ 	.short	(.L_19 - .L_18)
.L_18:
        /*004c*/ 	.word	0x00000000
        /*0050*/ 	.short	0x0006
        /*0052*/ 	.short	0x0030
        /*0054*/ 	.byte	0x00, 0xf4, 0x21, 0x00


	//----- nvinfo : EIATTR_KPARAM_INFO
	.align		4
.L_19:
        /*0058*/ 	.byte	0x04, 0x17
        /*005a*/ 	.short	(.L_21 - .L_20)
.L_20:
        /*005c*/ 	.word	0x00000000
        /*0060*/ 	.short	0x0005
        /*0062*/ 	.short	0x0028
        /*0064*/ 	.byte	0x00, 0xf4, 0x21, 0x00


	//----- nvinfo : EIATTR_KPARAM_INFO
	.align		4
.L_21:
        /*0068*/ 	.byte	0x04, 0x17
        /*006a*/ 	.short	(.L_23 - .L_22)
.L_22:
        /*006c*/ 	.word	0x00000000
        /*0070*/ 	.short	0x0004
        /*0072*/ 	.short	0x0020
        /*0074*/ 	.byte	0x00, 0xf4, 0x21, 0x00


	//----- nvinfo : EIATTR_KPARAM_INFO
	.align		4
.L_23:
        /*0078*/ 	.byte	0x04, 0x17
        /*007a*/ 	.short	(.L_25 - .L_24)
.L_24:
        /*007c*/ 	.word	0x00000000
        /*0080*/ 	.short	0x0003
        /*0082*/ 	.short	0x0018
        /*0084*/ 	.byte	0x00, 0xf4, 0x21, 0x00


	//----- nvinfo : EIATTR_KPARAM_INFO
	.align		4
.L_25:
        /*0088*/ 	.byte	0x04, 0x17
        /*008a*/ 	.short	(.L_27 - .L_26)
.L_26:
        /*008c*/ 	.word	0x00000000
        /*0090*/ 	.short	0x0002
        /*0092*/ 	.short	0x0010
        /*0094*/ 	.byte	0x00, 0xf4, 0x21, 0x00


	//----- nvinfo : EIATTR_KPARAM_INFO
	.align		4
.L_27:
        /*0098*/ 	.byte	0x04, 0x17
        /*009a*/ 	.short	(.L_29 - .L_28)
.L_28:
        /*009c*/ 	.word	0x00000000
        /*00a0*/ 	.short	0x0001
        /*00a2*/ 	.short	0x0008
        /*00a4*/ 	.byte	0x00, 0xf4, 0x21, 0x00


	//----- nvinfo : EIATTR_KPARAM_INFO
	.align		4
.L_29:
        /*00a8*/ 	.byte	0x04, 0x17
        /*00aa*/ 	.short	(.L_31 - .L_30)
.L_30:
        /*00ac*/ 	.word	0x00000000
        /*00b0*/ 	.short	0x0000
        /*00b2*/ 	.short	0x0000
        /*00b4*/ 	.byte	0x00, 0xf4, 0x21, 0x00


	//----- nvinfo : EIATTR_SPARSE_MMA_MASK
	.align		4
.L_31:
        /*00b8*/ 	.byte	0x03, 0x50
        /*00ba*/ 	.short	0x0000


	//----- nvinfo : EIATTR_MAXREG_COUNT
	.align		4
        /*00bc*/ 	.byte	0x03, 0x1b
        /*00be*/ 	.short	0x00ff


	//----- nvinfo : EIATTR_EXIT_INSTR_OFFSETS
	.align		4
        /*00c0*/ 	.byte	0x04, 0x1c
        /*00c2*/ 	.short	(.L_33 - .L_32)


	//   ....[0]....
.L_32:
        /*00c4*/ 	.word	0x00000c60


	//   ....[1]....
        /*00c8*/ 	.word	0x00000c80


	//----- nvinfo : EIATTR_REQNTID
	.align		4
.L_33:
        /*00cc*/ 	.byte	0x04, 0x10
        /*00ce*/ 	.short	(.L_35 - .L_34)
.L_34:
        /*00d0*/ 	.word	0x00000080
        /*00d4*/ 	.word	0x00000001
        /*00d8*/ 	.word	0x00000001


	//----- nvinfo : EIATTR_CBANK_PARAM_SIZE
	.align		4
.L_35:
        /*00dc*/ 	.byte	0x03, 0x19
        /*00de*/ 	.short	0x0050


	//----- nvinfo : EIATTR_PARAM_CBANK
	.align		4
        /*00e0*/ 	.byte	0x04, 0x0a
        /*00e2*/ 	.short	(.L_37 - .L_36)
	.align		4
.L_36:
        /*00e4*/ 	.word	index@(.nv.constant0.triton_poi_fused__unsafe_index_add_convolution_mul_sub_32)
        /*00e8*/ 	.short	0x0210
        /*00ea*/ 	.short	0x0050


	//----- nvinfo : EIATTR_SW_WAR
	.align		4
.L_37:
        /*00ec*/ 	.byte	0x04, 0x36
        /*00ee*/ 	.short	(.L_39 - .L_38)
.L_38:
        /*00f0*/ 	.word	0x00000008
.L_39:


//--------------------- .nv.callgraph             --------------------------
	.section	.nv.callgraph,"",@"SHT_CUDA_CALLGRAPH"
	.align	4
	.sectionentsize	8
	.align		4
        /*0000*/ 	.word	0x00000000
	.align		4
        /*0004*/ 	.word	0xffffffff
	.align		4
        /*0008*/ 	.word	0x00000000
	.align		4
        /*000c*/ 	.word	0xfffffffe
	.align		4
        /*0010*/ 	.word	0x00000000
	.align		4
        /*0014*/ 	.word	0xfffffffd
	.align		4
        /*0018*/ 	.word	0x00000000
	.align		4
        /*001c*/ 	.word	0xfffffffc


//--------------------- .text.triton_poi_fused__unsafe_index_add_convolution_mul_sub_32 --------------------------
	.section	.text.triton_poi_fused__unsafe_index_add_convolution_mul_sub_32,"ax",@progbits
	.sectionflags	@"SHF_BARRIERS=1"
	.align	128
        .global         triton_poi_fused__unsafe_index_add_convolution_mul_sub_32
        .type           triton_poi_fused__unsafe_index_add_convolution_mul_sub_32,@function
        .size           triton_poi_fused__unsafe_index_add_convolution_mul_sub_32,(.L_x_1 - triton_poi_fused__unsafe_index_add_convolution_mul_sub_32)
        .other          triton_poi_fused__unsafe_index_add_convolution_mul_sub_32,@"STO_CUDA_ENTRY STV_DEFAULT"
triton_poi_fused__unsafe_index_add_convolution_mul_sub_32:
.text.triton_poi_fused__unsafe_index_add_convolution_mul_sub_32:
[----:B------:R-:W0:Y:S01]  /*0000*/  LDC R1, c[0x0][0x28] ;  /* 0x00000a00ff017b82 */ /* 0x000e220000000800 */
[----:B------:R-:W1:Y:S07]  /*0010*/  S2R R26, SR_CTAID.X ;  /* 0x00000000001a7919 */ /* 0x000e6e0000002500 */
[----:B------:R-:W2:Y:S01]  /*0020*/  LDC.64 R10, c[0x0][0x220] ;  /* 0x00008800ff0a7b82 */ /* 0x000ea20000000a00 */
[----:B------:R-:W-:Y:S01]  /*0030*/  CS2R R12, SRZ ;  /* 0x00000000000c7805 */ /* 0x000fe2000001ff00 */
[----:B------:R-:W-:Y:S01]  /*0040*/  ULDC.64 UR4, c[0x0][0x208] ;  /* 0x0000820000047ab9 */ /* 0x000fe20000000a00 */
[----:B------:R-:W-:-:S05]  /*0050*/  CS2R R14, SRZ ;  /* 0x00000000000e7805 */ /* 0x000fca000001ff00 */
[----:B------:R-:W3:Y:S08]  /*0060*/  LDC.64 R20, c[0x0][0x230] ;  /* 0x00008c00ff147b82 */ /* 0x000ef00000000a00 */
[----:B------:R-:W4:Y:S01]  /*0070*/  LDC.64 R8, c[0x0][0x218] ;  /* 0x00008600ff087b82 */ /* 0x000f220000000a00 */
[----:B------:R-:W-:Y:S01]  /*0080*/  CS2R R6, SRZ ;  /* 0x0000000000067805 */ /* 0x000fe2000001ff00 */
[----:B------:R-:W5:Y:S06]  /*0090*/  S2R R16, SR_TID.X ;  /* 0x0000000000107919 */ /* 0x000f6c0000002100 */
[----:B------:R-:W5:Y:S01]  /*00a0*/  LDC.64 R18, c[0x0][0x248] ;  /* 0x00009200ff127b82 */ /* 0x000f620000000a00 */
[----:B-1----:R-:W-:-:S02]  /*00b0*/  SHF.R.S32.HI R3, RZ, 0x1f, R26 ;  /* 0x0000001fff037819 */ /* 0x002fc4000001141a */
[----:B------:R-:W-:Y:S02]  /*00c0*/  ISETP.GE.AND P0, PT, R26, 0x100, PT ;  /* 0x000001001a00780c */ /* 0x000fe40003f06270 */
[----:B------:R-:W-:-:S03]  /*00d0*/  LEA.HI R17, R3, R26, RZ, 0x4 ;  /* 0x0000001a03117211 */ /* 0x000fc600078f20ff */
[----:B------:R-:W1:Y:S01]  /*00e0*/  LDC.64 R2, c[0x0][0x240] ;  /* 0x00009000ff027b82 */ /* 0x000e620000000a00 */
[----:B------:R-:W-:-:S04]  /*00f0*/  LOP3.LUT R5, R17, 0xfffffff0, RZ, 0xc0, !PT ;  /* 0xfffffff011057812 */ /* 0x000fc800078ec0ff */
[----:B------:R-:W-:-:S05]  /*0100*/  IADD3 R0, -R5, R26, RZ ;  /* 0x0000001a05007210 */ /* 0x000fca0007ffe1ff */
[----:B--2---:R-:W-:-:S04]  /*0110*/  IMAD.WIDE R10, R0, 0x8, R10 ;  /* 0x00000008000a7825 */ /* 0x004fc800078e020a */
[----:B---3--:R-:W-:Y:S01]  /*0120*/  IMAD.WIDE R20, R0, 0x8, R20 ;  /* 0x0000000800147825 */ /* 0x008fe200078e0214 */
[----:B------:R2:W3:Y:S01]  /*0130*/  @!P0 LDG.E.EL.64 R12, desc[UR4][R10.64] ;  /* 0x000000040a0c8981 */ /* 0x0004e2000c2e1b00 */
[----:B------:R-:W-:-:S03]  /*0140*/  SHF.R.S32.HI R17, RZ, 0x4, R17 ;  /* 0x00000004ff117819 */ /* 0x000fc60000011411 */
[----:B------:R1:W3:Y:S01]  /*0150*/  @!P0 LDG.E.EL.64 R14, desc[UR4][R20.64] ;  /* 0x00000004140e8981 */ /* 0x0002e2000c2e1b00 */
[----:B------:R-:W-:Y:S01]  /*0160*/  CS2R R4, SRZ ;  /* 0x0000000000047805 */ /* 0x000fe2000001ff00 */
[C---:B----4-:R-:W-:Y:S02]  /*0170*/  IMAD.WIDE R22, R17.reuse, 0x8, R8 ;  /* 0x0000000811167825 */ /* 0x050fe400078e0208 */
[----:B------:R-:W4:Y:S02]  /*0180*/  LDC.64 R8, c[0x0][0x228] ;  /* 0x00008a00ff087b82 */ /* 0x000f240000000a00 */
[C---:B-1----:R-:W-:Y:S01]  /*0190*/  IMAD.WIDE R24, R17.reuse, 0x8, R2 ;  /* 0x0000000811187825 */ /* 0x042fe200078e0202 */
[----:B------:R-:W4:Y:S04]  /*01a0*/  @!P0 LDG.E.EL.64 R4, desc[UR4][R22.64] ;  /* 0x0000000416048981 */ /* 0x000f28000c2e1b00 */
[----:B------:R-:W4:Y:S01]  /*01b0*/  @!P0 LDG.E.EL.64 R6, desc[UR4][R24.64] ;  /* 0x0000000418068981 */ /* 0x000f22000c2e1b00 */
[----:B------:R-:W1:Y:S01]  /*01c0*/  LDC.64 R2, c[0x0][0x238] ;  /* 0x00008e00ff027b82 */ /* 0x000e620000000a00 */
[----:B0----5:R-:W-:Y:S01]  /*01d0*/  IMAD.WIDE R18, R17, 0x4, R18 ;  /* 0x0000000411127825 */ /* 0x021fe200078e0212 */
[----:B--2---:R-:W0:Y:S03]  /*01e0*/  S2R R11, SR_CTAID.Y ;  /* 0x00000000000b7919 */ /* 0x004e260000002600 */
[----:B-1----:R-:W-:Y:S01]  /*01f0*/  IMAD.WIDE R20, R0, 0x4, R2 ;  /* 0x0000000400147825 */ /* 0x002fe200078e0202 */
[----:B------:R-:W-:Y:S01]  /*0200*/  HFMA2.MMA R2, -RZ, RZ, 0, 0 ;  /* 0x00000000ff027435 */ /* 0x000fe200000001ff */
[----:B------:R-:W-:-:S06]  /*0210*/  MOV R0, RZ ;  /* 0x000000ff00007202 */ /* 0x000fcc0000000f00 */
[----:B------:R-:W2:Y:S04]  /*0220*/  @!P0 LDG.E.EL R0, desc[UR4][R18.64] ;  /* 0x0000000412008981 */ /* 0x000ea8000c2e1900 */
[----:B------:R1:W5:Y:S01]  /*0230*/  @!P0 LDG.E.EL R2, desc[UR4][R20.64] ;  /* 0x0000000414028981 */ /* 0x000362000c2e1900 */
[----:B---3--:R-:W-:-:S04]  /*0240*/  SHF.R.U32.HI R10, RZ, 0x1c, R13 ;  /* 0x0000001cff0a7819 */ /* 0x008fc8000001160d */
[----:B------:R-:W-:Y:S02]  /*0250*/  LOP3.LUT R17, R10, 0x8, RZ, 0xc0, !PT ;  /* 0x000000080a117812 */ /* 0x000fe400078ec0ff */
[----:B------:R-:W-:Y:S02]  /*0260*/  SHF.L.U32 R10, R16, 0x2, RZ ;  /* 0x00000002100a7819 */ /* 0x000fe400000006ff */
[----:B------:R-:W-:Y:S02]  /*0270*/  SHF.R.U32.HI R3, RZ, 0x1c, R15 ;  /* 0x0000001cff037819 */ /* 0x000fe4000001160f */
[----:B------:R-:W-:Y:S02]  /*0280*/  IADD3 R12, P1, R12, R17, RZ ;  /* 0x000000110c0c7210 */ /* 0x000fe40007f3e0ff */
[----:B------:R-:W-:Y:S02]  /*0290*/  LOP3.LUT R10, R10, 0x1fc, RZ, 0xc0, !PT ;  /* 0x000001fc0a0a7812 */ /* 0x000fe400078ec0ff */
[----:B------:R-:W-:-:S02]  /*02a0*/  LOP3.LUT R3, R3, 0x8, RZ, 0xc0, !PT ;  /* 0x0000000803037812 */ /* 0x000fc400078ec0ff */
[----:B------:R-:W-:Y:S02]  /*02b0*/  IADD3.X R13, RZ, R13, RZ, P1, !PT ;  /* 0x0000000dff0d7210 */ /* 0x000fe40000ffe4ff */
[C---:B----4-:R-:W-:Y:S02]  /*02c0*/  LEA R16, P1, R12.reuse, R8, 0xa ;  /* 0x000000080c107211 */ /* 0x050fe400078250ff */
[----:B0-----:R-:W-:Y:S02]  /*02d0*/  LEA R10, R11, R10, 0xa ;  /* 0x0000000a0b0a7211 */ /* 0x001fe400078e50ff */
[----:B------:R-:W-:Y:S02]  /*02e0*/  IADD3 R3, P2, R14, R3, RZ ;  /* 0x000000030e037210 */ /* 0x000fe40007f5e0ff */
[----:B------:R-:W-:Y:S02]  /*02f0*/  SHF.R.U32.HI R22, RZ, 0x1c, R5 ;  /* 0x0000001cff167819 */ /* 0x000fe40000011605 */
[----:B------:R-:W-:-:S02]  /*0300*/  LEA.HI.X R17, R12, R9, R13, 0xa, P1 ;  /* 0x000000090c117211 */ /* 0x000fc400008f540d */
[----:B------:R-:W-:Y:S02]  /*0310*/  SHF.R.S32.HI R13, RZ, 0x1f, R10 ;  /* 0x0000001fff0d7819 */ /* 0x000fe4000001140a */
[----:B------:R-:W-:Y:S02]  /*0320*/  IADD3.X R14, RZ, R15, RZ, P2, !PT ;  /* 0x0000000fff0e7210 */ /* 0x000fe400017fe4ff */
[----:B-1----:R-:W-:Y:S02]  /*0330*/  LOP3.LUT R21, R22, 0x8, RZ, 0xc0, !PT ;  /* 0x0000000816157812 */ /* 0x002fe400078ec0ff */
[----:B------:R-:W-:Y:S02]  /*0340*/  LEA R8, P2, R3, R8, 0xa ;  /* 0x0000000803087211 */ /* 0x000fe400078450ff */
[----:B------:R-:W-:Y:S02]  /*0350*/  LEA.HI R22, R13, R10, RZ, 0x8 ;  /* 0x0000000a0d167211 */ /* 0x000fe400078f40ff */
[----:B------:R-:W-:-:S02]  /*0360*/  LEA.HI.X R9, R3, R9, R14, 0xa, P2 ;  /* 0x0000000903097211 */ /* 0x000fc400010f540e */
[----:B------:R-:W-:Y:S02]  /*0370*/  SHF.R.U32.HI R15, RZ, 0x1c, R7 ;  /* 0x0000001cff0f7819 */ /* 0x000fe40000011607 */
[----:B------:R-:W-:Y:S02]  /*0380*/  LOP3.LUT R3, R22, 0xffffff00, RZ, 0xc0, !PT ;  /* 0xffffff0016037812 */ /* 0x000fe400078ec0ff */
[----:B------:R-:W-:Y:S02]  /*0390*/  LOP3.LUT R15, R15, 0x8, RZ, 0xc0, !PT ;  /* 0x000000080f0f7812 */ /* 0x000fe400078ec0ff */
[----:B------:R-:W-:Y:S02]  /*03a0*/  IADD3 R3, R10, -R3, RZ ;  /* 0x800000030a037210 */ /* 0x000fe40007ffe0ff */
[----:B------:R-:W-:Y:S02]  /*03b0*/  IADD3 R4, P1, R4, R21, RZ ;  /* 0x0000001504047210 */ /* 0x000fe40007f3e0ff */
[----:B------:R-:W-:Y:S01]  /*03c0*/  IADD3 R6, P3, R6, R15, RZ ;  /* 0x0000000f06067210 */ /* 0x000fe20007f7e0ff */
[----:B------:R-:W-:Y:S01]  /*03d0*/  IMAD.WIDE R16, R3, 0x4, R16 ;  /* 0x0000000403107825 */ /* 0x000fe200078e0210 */
[----:B------:R-:W-:-:S02]  /*03e0*/  IADD3.X R5, RZ, R5, RZ, P1, !PT ;  /* 0x00000005ff057210 */ /* 0x000fc40000ffe4ff */
[C---:B------:R-:W-:Y:S02]  /*03f0*/  SHF.L.U32 R21, R4.reuse, 0xd, RZ ;  /* 0x0000000d04157819 */ /* 0x040fe400000006ff */
[----:B------:R-:W-:Y:S01]  /*0400*/  IADD3.X R19, RZ, R7, RZ, P3, !PT ;  /* 0x00000007ff137210 */ /* 0x000fe20001ffe4ff */
[----:B------:R-:W-:Y:S01]  /*0410*/  IMAD.WIDE R8, R3, 0x4, R8 ;  /* 0x0000000403087825 */ /* 0x000fe200078e0208 */
[----:B------:R-:W-:Y:S02]  /*0420*/  SHF.L.U64.HI R7, R4, 0xd, R5 ;  /* 0x0000000d04077819 */ /* 0x000fe40000010205 */
[----:B------:R-:W-:Y:S02]  /*0430*/  IADD3 R4, P1, R16, R21, RZ ;  /* 0x0000001510047210 */ /* 0x000fe40007f3e0ff */
[C---:B------:R-:W-:Y:S02]  /*0440*/  SHF.L.U64.HI R19, R6.reuse, 0xd, R19 ;  /* 0x0000000d06137819 */ /* 0x040fe40000010213 */
[----:B------:R-:W-:-:S02]  /*0450*/  SHF.L.U32 R35, R6, 0xd, RZ ;  /* 0x0000000d06237819 */ /* 0x000fc400000006ff */
[----:B------:R-:W-:Y:S02]  /*0460*/  IADD3.X R5, R17, R7, RZ, P1, !PT ;  /* 0x0000000711057210 */ /* 0x000fe40000ffe4ff */
[----:B------:R-:W-:Y:S02]  /*0470*/  SHF.R.S32.HI R22, RZ, 0x8, R22 ;  /* 0x00000008ff167819 */ /* 0x000fe40000011416 */
[----:B------:R-:W-:Y:S02]  /*0480*/  IADD3 R6, P1, R8, R21, RZ ;  /* 0x0000001508067210 */ /* 0x000fe40007f3e0ff */
[----:B------:R-:W-:Y:S02]  /*0490*/  IADD3 R32, P2, R16, R35, RZ ;  /* 0x0000002310207210 */ /* 0x000fe40007f5e0ff */
[----:B------:R-:W-:Y:S02]  /*04a0*/  IADD3 R34, P3, R8, R35, RZ ;  /* 0x0000002308227210 */ /* 0x000fe40007f7e0ff */
[----:B------:R-:W-:-:S02]  /*04b0*/  SHF.L.U32 R24, R22, 0xe, RZ ;  /* 0x0000000e16187819 */ /* 0x000fc400000006ff */
[----:B------:R-:W-:Y:S02]  /*04c0*/  IADD3.X R7, R9, R7, RZ, P1, !PT ;  /* 0x0000000709077210 */ /* 0x000fe40000ffe4ff */
[----:B------:R-:W-:Y:S02]  /*04d0*/  CS2R R12, SRZ ;  /* 0x00000000000c7805 */ /* 0x000fe4000001ff00 */
[----:B------:R-:W-:Y:S02]  /*04e0*/  IADD3.X R33, R17, R19, RZ, P2, !PT ;  /* 0x0000001311217210 */ /* 0x000fe400017fe4ff */
[----:B------:R-:W-:Y:S02]  /*04f0*/  CS2R R14, SRZ ;  /* 0x00000000000e7805 */ /* 0x000fe4000001ff00 */
[----:B------:R-:W-:Y:S02]  /*0500*/  IADD3.X R35, R9, R19, RZ, P3, !PT ;  /* 0x0000001309237210 */ /* 0x000fe40001ffe4ff */
[----:B------:R-:W-:-:S02]  /*0510*/  CS2R R16, SRZ ;  /* 0x0000000000107805 */ /* 0x000fc4000001ff00 */
[----:B------:R-:W-:Y:S01]  /*0520*/  CS2R R18, SRZ ;  /* 0x0000000000127805 */ /* 0x000fe2000001ff00 */
[----:B------:R-:W-:-:S04]  /*0530*/  IMAD.WIDE R20, R24, 0x4, R4 ;  /* 0x0000000418147825 */ /* 0x000fc800078e0204 */
[----:B------:R-:W-:Y:S01]  /*0540*/  IMAD.WIDE R8, R24, 0x4, R6 ;  /* 0x0000000418087825 */ /* 0x000fe200078e0206 */
[----:B------:R0:W3:Y:S04]  /*0550*/  @!P0 LDG.E.128 R12, desc[UR4][R20.64] ;  /* 0x00000004140c8981 */ /* 0x0000e8000c1e1d00 */
[----:B------:R1:W3:Y:S01]  /*0560*/  @!P0 LDG.E.128 R16, desc[UR4][R8.64] ;  /* 0x0000000408108981 */ /* 0x0002e2000c1e1d00 */
[----:B------:R-:W-:-:S04]  /*0570*/  SHF.R.S32.HI R11, RZ, 0x15, R11 ;  /* 0x00000015ff0b7819 */ /* 0x000fc8000001140b */
[----:B------:R-:W-:-:S04]  /*0580*/  SGXT R11, R11, 0x1 ;  /* 0x000000010b0b781a */ /* 0x000fc80000000200 */
[----:B------:R-:W-:-:S04]  /*0590*/  LEA.HI R11, R11, R10, RZ, 0x8 ;  /* 0x0000000a0b0b7211 */ /* 0x000fc800078f40ff */
[----:B------:R-:W-:-:S04]  /*05a0*/  IADD3 R11, R11, 0x200, RZ ;  /* 0x000002000b0b7810 */ /* 0x000fc80007ffe0ff */
[----:B------:R-:W-:Y:S02]  /*05b0*/  SHF.R.S32.HI R11, RZ, 0x8, R11 ;  /* 0x00000008ff0b7819 */ /* 0x000fe4000001140b */
[----:B0-----:R-:W-:Y:S02]  /*05c0*/  LEA R20, R26, R3, 0x8 ;  /* 0x000000031a147211 */ /* 0x001fe400078e40ff */
[----:B-1----:R-:W-:Y:S02]  /*05d0*/  CS2R R8, SRZ ;  /* 0x0000000000087805 */ /* 0x002fe4000001ff00 */
[-C--:B------:R-:W-:Y:S02]  /*05e0*/  LEA R22, R22, R20.reuse, 0x10 ;  /* 0x0000001416167211 */ /* 0x080fe400078e80ff */
[----:B------:R-:W-:Y:S01]  /*05f0*/  LEA R20, R11, R20, 0x10 ;  /* 0x000000140b147211 */ /* 0x000fe200078e80ff */
[----:B---3--:R-:W-:Y:S01]  /*0600*/  FADD R21, R16, -R12 ;  /* 0x8000000c10157221 */ /* 0x008fe20000000000 */
[----:B------:R-:W-:Y:S01]  /*0610*/  FADD R10, R17, -R13 ;  /* 0x8000000d110a7221 */ /* 0x000fe20000000000 */
[----:B------:R-:W-:-:S02]  /*0620*/  SHF.L.U32 R16, R11, 0xe, RZ ;  /* 0x0000000e0b107819 */ /* 0x000fc400000006ff */
[-C--:B-----5:R-:W-:Y:S01]  /*0630*/  FFMA R21, R21, R2.reuse, R12 ;  /* 0x0000000215157223 */ /* 0x0a0fe2000000000c */
[----:B------:R-:W-:Y:S01]  /*0640*/  FFMA R23, R10, R2, R13 ;  /* 0x000000020a177223 */ /* 0x000fe2000000000d */
[----:B------:R-:W-:Y:S01]  /*0650*/  CS2R R10, SRZ ;  /* 0x00000000000a7805 */ /* 0x000fe2000001ff00 */
[----:B------:R-:W-:Y:S01]  /*0660*/  IMAD.WIDE R12, R16, 0x4, R4 ;  /* 0x00000004100c7825 */ /* 0x000fe200078e0204 */
[----:B------:R-:W-:-:S03]  /*0670*/  CS2R R4, SRZ ;  /* 0x0000000000047805 */ /* 0x000fc6000001ff00 */
[----:B------:R-:W-:Y:S01]  /*0680*/  IMAD.WIDE R30, R16, 0x4, R6 ;  /* 0x00000004101e7825 */ /* 0x000fe200078e0206 */
[----:B------:R-:W-:Y:S01]  /*0690*/  CS2R R6, SRZ ;  /* 0x0000000000067805 */ /* 0x000fe2000001ff00 */
[----:B------:R0:W3:Y:S05]  /*06a0*/  @!P0 LDG.E.128 R8, desc[UR4][R12.64] ;  /* 0x000000040c088981 */ /* 0x0000ea000c1e1d00 */
[----:B------:R1:W3:Y:S01]  /*06b0*/  @!P0 LDG.E.128 R4, desc[UR4][R30.64] ;  /* 0x000000041e048981 */ /* 0x0002e2000c1e1d00 */
[----:B------:R-:W-:-:S04]  /*06c0*/  FADD R25, R18, -R14 ;  /* 0x8000000e12197221 */ /* 0x000fc80000000000 */
[-C--:B------:R-:W-:Y:S01]  /*06d0*/  FFMA R25, R25, R2.reuse, R14 ;  /* 0x0000000219197223 */ /* 0x080fe2000000000e */
[----:B------:R-:W-:Y:S01]  /*06e0*/  FADD R14, R19, -R15 ;  /* 0x8000000f130e7221 */ /* 0x000fe20000000000 */
[----:B------:R-:W-:Y:S01]  /*06f0*/  IMAD.WIDE R36, R16, 0x4, R32 ;  /* 0x0000000410247825 */ /* 0x000fe200078e0220 */
[----:B0-----:R-:W-:Y:S02]  /*0700*/  CS2R R12, SRZ ;  /* 0x00000000000c7805 */ /* 0x001fe4000001ff00 */
[----:B------:R-:W-:Y:S01]  /*0710*/  CS2R R18, SRZ ;  /* 0x0000000000127805 */ /* 0x000fe2000001ff00 */
[----:B------:R-:W-:Y:S01]  /*0720*/  FFMA R27, R14, R2, R15 ;  /* 0x000000020e1b7223 */ /* 0x000fe2000000000f */
[----:B-1----:R-:W-:Y:S01]  /*0730*/  IMAD.WIDE R30, R24, 0x4, R34 ;  /* 0x00000004181e7825 */ /* 0x002fe200078e0222 */
[----:B------:R-:W-:-:S03]  /*0740*/  CS2R R14, SRZ ;  /* 0x00000000000e7805 */ /* 0x000fc6000001ff00 */
[----:B------:R-:W-:-:S03]  /*0750*/  IMAD.WIDE R34, R16, 0x4, R34 ;  /* 0x0000000410227825 */ /* 0x000fc600078e0222 */
[----:B------:R-:W4:Y:S01]  /*0760*/  @!P0 LDG.E.128 R12, desc[UR4][R36.64] ;  /* 0x00000004240c8981 */ /* 0x000f22000c1e1d00 */
[----:B---3--:R-:W-:Y:S01]  /*0770*/  FADD R17, R4, -R8 ;  /* 0x8000000804117221 */ /* 0x008fe20000000000 */
[----:B------:R-:W-:-:S03]  /*0780*/  FADD R4, R5, -R9 ;  /* 0x8000000905047221 */ /* 0x000fc60000000000 */
[----:B------:R-:W-:Y:S01]  /*0790*/  FFMA R5, R17, R2, R8 ;  /* 0x0000000211057223 */ /* 0x000fe20000000008 */
[----:B------:R-:W-:-:S06]  /*07a0*/  CS2R R16, SRZ ;  /* 0x0000000000107805 */ /* 0x000fcc000001ff00 */
[----:B------:R-:W4:Y:S01]  /*07b0*/  @!P0 LDG.E.128 R16, desc[UR4][R34.64] ;  /* 0x0000000422108981 */ /* 0x000f22000c1e1d00 */
[----:B------:R-:W-:Y:S01]  /*07c0*/  FFMA R9, R4, R2, R9 ;  /* 0x0000000204097223 */ /* 0x000fe20000000009 */
[----:B------:R-:W-:Y:S01]  /*07d0*/  FADD R4, R7, -R11 ;  /* 0x8000000b07047221 */ /* 0x000fe20000000000 */
[----:B------:R-:W-:Y:S01]  /*07e0*/  FADD R29, R6, -R10 ;  /* 0x8000000a061d7221 */ /* 0x000fe20000000000 */
[----:B------:R-:W-:-:S04]  /*07f0*/  IMAD.WIDE R32, R24, 0x4, R32 ;  /* 0x0000000418207825 */ /* 0x000fc800078e0220 */
[----:B------:R-:W-:Y:S01]  /*0800*/  FFMA R29, R29, R2, R10 ;  /* 0x000000021d1d7223 */ /* 0x000fe2000000000a */
[----:B----4-:R-:W-:-:S04]  /*0810*/  FADD R16, R16, -R12 ;  /* 0x8000000c10107221 */ /* 0x010fc80000000000 */
[-C--:B------:R-:W-:Y:S01]  /*0820*/  FFMA R12, R16, R2.reuse, R12 ;  /* 0x00000002100c7223 */ /* 0x080fe2000000000c */
[----:B------:R-:W-:Y:S01]  /*0830*/  FFMA R16, R4, R2, R11 ;  /* 0x0000000204107223 */ /* 0x000fe2000000000b */
[----:B------:R-:W-:-:S04]  /*0840*/  FADD R4, R17, -R13 ;  /* 0x8000000d11047221 */ /* 0x000fc80000000000 */
[----:B------:R-:W-:Y:S01]  /*0850*/  FFMA R8, R4, R2, R13 ;  /* 0x0000000204087223 */ /* 0x000fe2000000000d */
[----:B------:R-:W-:Y:S01]  /*0860*/  FADD R12, -R5, R12 ;  /* 0x0000000c050c7221 */ /* 0x000fe20000000100 */
[----:B------:R-:W-:Y:S02]  /*0870*/  FADD R7, R18, -R14 ;  /* 0x8000000e12077221 */ /* 0x000fe40000000000 */
[----:B------:R-:W-:Y:S01]  /*0880*/  FADD R8, -R9, R8 ;  /* 0x0000000809087221 */ /* 0x000fe20000000100 */
[----:B--2---:R-:W-:Y:S01]  /*0890*/  FFMA R13, R12, R0, R5 ;  /* 0x000000000c0d7223 */ /* 0x004fe20000000005 */
[----:B------:R-:W-:Y:S01]  /*08a0*/  FFMA R14, R7, R2, R14 ;  /* 0x00000002070e7223 */ /* 0x000fe2000000000e */
[----:B------:R-:W-:Y:S01]  /*08b0*/  CS2R R4, SRZ ;  /* 0x0000000000047805 */ /* 0x000fe2000001ff00 */
[----:B------:R-:W-:Y:S01]  /*08c0*/  FFMA R12, R8, R0, R9 ;  /* 0x00000000080c7223 */ /* 0x000fe20000000009 */
[----:B------:R-:W-:Y:S02]  /*08d0*/  CS2R R6, SRZ ;  /* 0x0000000000067805 */ /* 0x000fe4000001ff00 */
[----:B------:R-:W-:-:S02]  /*08e0*/  CS2R R8, SRZ ;  /* 0x0000000000087805 */ /* 0x000fc4000001ff00 */
[----:B------:R-:W-:Y:S02]  /*08f0*/  CS2R R10, SRZ ;  /* 0x00000000000a7805 */ /* 0x000fe4000001ff00 */
[----:B------:R-:W2:Y:S04]  /*0900*/  @!P0 LDG.E.128 R4, desc[UR4][R32.64] ;  /* 0x0000000420048981 */ /* 0x000ea8000c1e1d00 */
[----:B------:R0:W2:Y:S01]  /*0910*/  @!P0 LDG.E.128 R8, desc[UR4][R30.64] ;  /* 0x000000041e088981 */ /* 0x0000a2000c1e1d00 */
[----:B------:R-:W-:Y:S01]  /*0920*/  FADD R18, R19, -R15 ;  /* 0x8000000f13127221 */ /* 0x000fe20000000000 */
[----:B------:R-:W-:-:S03]  /*0930*/  FADD R14, -R29, R14 ;  /* 0x0000000e1d0e7221 */ /* 0x000fc60000000100 */
[----:B------:R-:W-:Y:S01]  /*0940*/  FFMA R17, R18, R2, R15 ;  /* 0x0000000212117223 */ /* 0x000fe2000000000f */
[----:B------:R-:W-:Y:S01]  /*0950*/  FFMA R15, R14, R0, R29 ;  /* 0x000000000e0f7223 */ /* 0x000fe2000000001d */
[----:B------:R-:W1:Y:S02]  /*0960*/  LDC.64 R18, c[0x0][0x250] ;  /* 0x00009400ff127b82 */ /* 0x000e640000000a00 */
[----:B------:R-:W-:-:S06]  /*0970*/  FADD R17, -R16, R17 ;  /* 0x0000001110117221 */ /* 0x000fcc0000000100 */
[----:B------:R-:W0:Y:S01]  /*0980*/  LDC.64 R28, c[0x0][0x210] ;  /* 0x00008400ff1c7b82 */ /* 0x000e220000000a00 */
[----:B------:R-:W-:Y:S01]  /*0990*/  FFMA R14, R17, R0, R16 ;  /* 0x00000000110e7223 */ /* 0x000fe20000000010 */
[----:B-1----:R-:W-:-:S04]  /*09a0*/  IMAD.WIDE R18, R3, 0x4, R18 ;  /* 0x0000000403127825 */ /* 0x002fc800078e0212 */
[----:B0-----:R-:W-:-:S04]  /*09b0*/  IMAD.WIDE R30, R22, 0x4, R28 ;  /* 0x00000004161e7825 */ /* 0x001fc800078e021c */
[----:B------:R-:W-:-:S04]  /*09c0*/  IMAD.WIDE R28, R20, 0x4, R28 ;  /* 0x00000004141c7825 */ /* 0x000fc800078e021c */
[----:B--2---:R-:W-:Y:S01]  /*09d0*/  FADD R17, R8, -R4 ;  /* 0x8000000408117221 */ /* 0x004fe20000000000 */
[----:B------:R-:W-:Y:S01]  /*09e0*/  FADD R8, R9, -R5 ;  /* 0x8000000509087221 */ /* 0x000fe20000000000 */
[----:B------:R-:W-:Y:S02]  /*09f0*/  FADD R9, R10, -R6 ;  /* 0x800000060a097221 */ /* 0x000fe40000000000 */
[-C--:B------:R-:W-:Y:S02]  /*0a00*/  FFMA R4, R17, R2.reuse, R4 ;  /* 0x0000000211047223 */ /* 0x080fe40000000004 */
[-C--:B------:R-:W-:Y:S01]  /*0a10*/  FFMA R6, R9, R2.reuse, R6 ;  /* 0x0000000209067223 */ /* 0x080fe20000000006 */
[----:B------:R-:W-:Y:S01]  /*0a20*/  FADD R10, R11, -R7 ;  /* 0x800000070b0a7221 */ /* 0x000fe20000000000 */
[----:B------:R-:W-:Y:S01]  /*0a30*/  FADD R4, -R21, R4 ;  /* 0x0000000415047221 */ /* 0x000fe20000000100 */
[-C--:B------:R-:W-:Y:S01]  /*0a40*/  FFMA R8, R8, R2.reuse, R5 ;  /* 0x0000000208087223 */ /* 0x080fe20000000005 */
[----:B------:R-:W-:Y:S01]  /*0a50*/  FADD R6, -R25, R6 ;  /* 0x0000000619067221 */ /* 0x000fe20000000100 */
[----:B------:R-:W-:Y:S01]  /*0a60*/  FFMA R2, R10, R2, R7 ;  /* 0x000000020a027223 */ /* 0x000fe20000000007 */
[-C--:B------:R-:W-:Y:S01]  /*0a70*/  FFMA R21, R4, R0.reuse, R21 ;  /* 0x0000000004157223 */ /* 0x080fe20000000015 */
[----:B------:R-:W-:Y:S01]  /*0a80*/  CS2R R4, SRZ ;  /* 0x0000000000047805 */ /* 0x000fe2000001ff00 */
[----:B------:R-:W-:Y:S01]  /*0a90*/  FFMA R25, R6, R0, R25 ;  /* 0x0000000006197223 */ /* 0x000fe20000000019 */
[----:B------:R-:W-:Y:S01]  /*0aa0*/  CS2R R6, SRZ ;  /* 0x0000000000067805 */ /* 0x000fe2000001ff00 */
[----:B------:R-:W-:Y:S01]  /*0ab0*/  FADD R8, -R23, R8 ;  /* 0x0000000817087221 */ /* 0x000fe20000000100 */
[----:B------:R-:W2:Y:S01]  /*0ac0*/  LDG.E.EL.128 R16, desc[UR4][R18.64] ;  /* 0x0000000412107981 */ /* 0x000ea2000c2e1d00 */
[----:B------:R-:W-:-:S02]  /*0ad0*/  CS2R R10, SRZ ;  /* 0x00000000000a7805 */ /* 0x000fc4000001ff00 */
[----:B------:R-:W-:Y:S01]  /*0ae0*/  FFMA R23, R8, R0, R23 ;  /* 0x0000000008177223 */ /* 0x000fe20000000017 */
[----:B------:R-:W2:Y:S01]  /*0af0*/  @!P0 LDG.E.EL.128 R4, desc[UR4][R30.64] ;  /* 0x000000041e048981 */ /* 0x000ea2000c2e1d00 */
[----:B------:R-:W-:-:S06]  /*0b00*/  CS2R R8, SRZ ;  /* 0x0000000000087805 */ /* 0x000fcc000001ff00 */
[----:B------:R-:W3:Y:S01]  /*0b10*/  @!P0 LDG.E.EL.128 R8, desc[UR4][R28.64] ;  /* 0x000000041c088981 */ /* 0x000ee2000c2e1d00 */
[----:B------:R-:W-:-:S04]  /*0b20*/  FADD R2, -R27, R2 ;  /* 0x000000021b027221 */ /* 0x000fc80000000100 */
[----:B------:R-:W-:Y:S01]  /*0b30*/  FFMA R0, R2, R0, R27 ;  /* 0x0000000002007223 */ /* 0x000fe2000000001b */
[----:B------:R-:W-:Y:S01]  /*0b40*/  BAR.SYNC.DEFER_BLOCKING 0x0 ;  /* 0x0000000000007b1d */ /* 0x000fe20000010000 */
[----:B--2---:R-:W-:Y:S01]  /*0b50*/  FADD R4, R16, R4 ;  /* 0x0000000410047221 */ /* 0x004fe20000000000 */
[----:B------:R-:W-:Y:S01]  /*0b60*/  FADD R2, R17, R5 ;  /* 0x0000000511027221 */ /* 0x000fe20000000000 */
[----:B------:R-:W-:Y:S01]  /*0b70*/  FADD R6, R18, R6 ;  /* 0x0000000612067221 */ /* 0x000fe20000000000 */
[----:B------:R-:W-:Y:S01]  /*0b80*/  FADD R7, R19, R7 ;  /* 0x0000000713077221 */ /* 0x000fe20000000000 */
[----:B------:R-:W-:Y:S01]  /*0b90*/  FADD R4, R21, R4 ;  /* 0x0000000415047221 */ /* 0x000fe20000000000 */
[----:B------:R-:W-:Y:S01]  /*0ba0*/  FADD R5, R23, R2 ;  /* 0x0000000217057221 */ /* 0x000fe20000000000 */
[----:B------:R-:W-:Y:S01]  /*0bb0*/  FADD R6, R25, R6 ;  /* 0x0000000619067221 */ /* 0x000fe20000000000 */
[----:B------:R-:W-:Y:S01]  /*0bc0*/  FADD R7, R0, R7 ;  /* 0x0000000700077221 */ /* 0x000fe20000000000 */
[----:B---3--:R-:W-:Y:S01]  /*0bd0*/  FADD R8, R16, R8 ;  /* 0x0000000810087221 */ /* 0x008fe20000000000 */
[----:B------:R-:W-:Y:S01]  /*0be0*/  FADD R9, R17, R9 ;  /* 0x0000000911097221 */ /* 0x000fe20000000000 */
[----:B------:R-:W-:Y:S01]  /*0bf0*/  FADD R10, R18, R10 ;  /* 0x0000000a120a7221 */ /* 0x000fe20000000000 */
[----:B------:R-:W-:Y:S01]  /*0c00*/  FADD R11, R19, R11 ;  /* 0x0000000b130b7221 */ /* 0x000fe20000000000 */
[----:B------:R0:W-:Y:S01]  /*0c10*/  @!P0 STG.E.128 desc[UR4][R30.64], R4 ;  /* 0x000000041e008986 */ /* 0x0001e2000c101d04 */
[----:B------:R-:W-:Y:S01]  /*0c20*/  FADD R8, R13, R8 ;  /* 0x000000080d087221 */ /* 0x000fe20000000000 */
[----:B------:R-:W-:Y:S01]  /*0c30*/  FADD R9, R12, R9 ;  /* 0x000000090c097221 */ /* 0x000fe20000000000 */
[----:B------:R-:W-:Y:S01]  /*0c40*/  FADD R10, R15, R10 ;  /* 0x0000000a0f0a7221 */ /* 0x000fe20000000000 */
[----:B------:R-:W-:Y:S01]  /*0c50*/  FADD R11, R14, R11 ;  /* 0x0000000b0e0b7221 */ /* 0x000fe20000000000 */
[----:B0-----:R-:W-:Y:S06]  /*0c60*/  @P0 EXIT ;  /* 0x000000000000094d */ /* 0x001fec0003800000 */
[----:B------:R-:W-:Y:S01]  /*0c70*/  STG.E.128 desc[UR4][R28.64], R8 ;  /* 0x000000081c007986 */ /* 0x000fe2000c101d04 */
[----:B------:R-:W-:Y:S05]  /*0c80*/  EXIT ;  /* 0x000000000000794d */ /* 0x000fea0003800000 */
.L_x_0:
[----:B------:R-:W-:-:S00]  /*0c90*/  BRA `(.L_x_0) ;  /* 0xfffffffc00fc7947 */ /* 0x000fc0000383ffff */
[----:B------:R-:W-:-:S00]  /*0ca0*/  NOP ;  /* 0x0000000000007918 */ /* 0x000fc00000000000 */
        /* <DEDUP_REMOVED lines=13> */
.L_x_1:


//--------------------- .nv.constant0.triton_poi_fused__unsafe_index_add_convolution_mul_sub_32 --------------------------
	.section	.nv.constant0.triton_poi_fused__unsafe_index_add_convolution_mul_sub_32,"a",@progbits
	.sectionflags	@""
	.align	4
.nv.constant0.triton_poi_fused__unsafe_index_add_convolution_mul_sub_32:
	.zero		608
